//
// Generated by NVIDIA NVVM Compiler
//
// Compiler Build ID: CL-36424714
// Cuda compilation tools, release 13.0, V13.0.88
// Based on NVVM 20.0.0
//

.version 9.0
.target sm_100
.address_size 64

	// .globl	_Z13arange_kernelIfEvPT_i

.visible .entry _Z13arange_kernelIfEvPT_i(
	.param .u64 .ptr .align 1 _Z13arange_kernelIfEvPT_i_param_0,
	.param .u32 _Z13arange_kernelIfEvPT_i_param_1
)
{
	.reg .pred 	%p<2>;
	.reg .b32 	%r<6>;
	.reg .b32 	%f<2>;
	.reg .b64 	%rd<5>;

	ld.param.u64 	%rd1, [_Z13arange_kernelIfEvPT_i_param_0];
	ld.param.u32 	%r2, [_Z13arange_kernelIfEvPT_i_param_1];
	mov.u32 	%r3, %ctaid.x;
	mov.u32 	%r4, %ntid.x;
	mov.u32 	%r5, %tid.x;
	mad.lo.s32 	%r1, %r3, %r4, %r5;
	setp.ge.s32 	%p1, %r1, %r2;
	@%p1 bra 	$L__BB0_2;
	cvta.to.global.u64 	%rd2, %rd1;
	cvt.rn.f32.s32 	%f1, %r1;
	mul.wide.s32 	%rd3, %r1, 4;
	add.s64 	%rd4, %rd2, %rd3;
	st.global.f32 	[%rd4], %f1;
$L__BB0_2:
	ret;

}
	// .globl	_Z13arange_kernelIiEvPT_i
.visible .entry _Z13arange_kernelIiEvPT_i(
	.param .u64 .ptr .align 1 _Z13arange_kernelIiEvPT_i_param_0,
	.param .u32 _Z13arange_kernelIiEvPT_i_param_1
)
{
	.reg .pred 	%p<2>;
	.reg .b32 	%r<6>;
	.reg .b64 	%rd<5>;

	ld.param.u64 	%rd1, [_Z13arange_kernelIiEvPT_i_param_0];
	ld.param.u32 	%r2, [_Z13arange_kernelIiEvPT_i_param_1];
	mov.u32 	%r3, %ctaid.x;
	mov.u32 	%r4, %ntid.x;
	mov.u32 	%r5, %tid.x;
	mad.lo.s32 	%r1, %r3, %r4, %r5;
	setp.ge.s32 	%p1, %r1, %r2;
	@%p1 bra 	$L__BB1_2;
	cvta.to.global.u64 	%rd2, %rd1;
	mul.wide.s32 	%rd3, %r1, 4;
	add.s64 	%rd4, %rd2, %rd3;
	st.global.u32 	[%rd4], %r1;
$L__BB1_2:
	ret;

}


// ===== COMPILED SASS (sm_100) =====

	.target	sm_100

	.elftype	@"ET_EXEC"


//--------------------- .note.nv.tkinfo           --------------------------
	.section	.note.nv.tkinfo,"",@"SHT_NOTE"
	.sectionflags	@"SHF_NOTE_NV_TKINFO"
	.tkinfo
        /*0018*/ 	.word	0x00000002
        /*0030*/ 	.string	""
        /*0030*/ 	.string	"ptxas"
        /*0030*/ 	.string	"Cuda compilation tools, release 13.0, V13.0.88"
        /*0030*/ 	.string	"Build cuda_13.0.r13.0/compiler.36424714_0"
        /*0030*/ 	.string	"-arch sm_100 -m 64 "



//--------------------- .note.nv.cuinfo           --------------------------
	.section	.note.nv.cuinfo,"",@"SHT_NOTE"
	.sectionflags	@"SHF_NOTE_NV_CUINFO"
        /*0018*/ 	.short	0x0002
        /*001a*/ 	.short	0x0064
        /*001c*/ 	.short	0x0082
	.zero		2


//--------------------- .nv.info                  --------------------------
	.section	.nv.info,"",@"SHT_CUDA_INFO"
	.align	4


	//----- nvinfo : EIATTR_REGCOUNT
	.align		4
        /*0000*/ 	.byte	0x04, 0x2f
        /*0002*/ 	.short	(.L_1 - .L_0)
	.align		4
.L_0:
        /*0004*/ 	.word	index@(_Z13arange_kernelIfEvPT_i)
        /*0008*/ 	.word	0x0000000a


	//----- nvinfo : EIATTR_FRAME_SIZE
	.align		4
.L_1:
        /*000c*/ 	.byte	0x04, 0x11
        /*000e*/ 	.short	(.L_3 - .L_2)
	.align		4
.L_2:
        /*0010*/ 	.word	index@(_Z13arange_kernelIfEvPT_i)
        /*0014*/ 	.word	0x00000000


	//----- nvinfo : EIATTR_REGCOUNT
	.align		4
.L_3:
        /*0018*/ 	.byte	0x04, 0x2f
        /*001a*/ 	.short	(.L_5 - .L_4)
	.align		4
.L_4:
        /*001c*/ 	.word	index@(_Z13arange_kernelIiEvPT_i)
        /*0020*/ 	.word	0x00000008


	//----- nvinfo : EIATTR_FRAME_SIZE
	.align		4
.L_5:
        /*0024*/ 	.byte	0x04, 0x11
        /*0026*/ 	.short	(.L_7 - .L_6)
	.align		4
.L_6:
        /*0028*/ 	.word	index@(_Z13arange_kernelIiEvPT_i)
        /*002c*/ 	.word	0x00000000


	//----- nvinfo : EIATTR_MIN_STACK_SIZE
	.align		4
.L_7:
        /*0030*/ 	.byte	0x04, 0x12
        /*0032*/ 	.short	(.L_9 - .L_8)
	.align		4
.L_8:
        /*0034*/ 	.word	index@(_Z13arange_kernelIiEvPT_i)
        /*0038*/ 	.word	0x00000000


	//----- nvinfo : EIATTR_MIN_STACK_SIZE
	.align		4
.L_9:
        /*003c*/ 	.byte	0x04, 0x12
        /*003e*/ 	.short	(.L_11 - .L_10)
	.align		4
.L_10:
        /*0040*/ 	.word	index@(_Z13arange_kernelIfEvPT_i)
        /*0044*/ 	.word	0x00000000
.L_11:


//--------------------- .nv.compat                --------------------------
	.section	.nv.compat,"",@"SHT_CUDA_COMPAT_INFO"
	.align	4
        /*0000*/ 	.byte	0x02, 0x09, 0x00, 0x00, 0x02, 0x02, 0x01, 0x00, 0x02, 0x05, 0x05, 0x00, 0x03, 0x07, 0x01, 0x01
        /*0010*/ 	.byte	0x02, 0x03, 0x00, 0x00, 0x02, 0x06, 0x01, 0x00, 0x04, 0x0b, 0x08, 0x00, 0x09, 0x00, 0x00, 0x00
        /*0020*/ 	.byte	0x00, 0x00, 0x00, 0x00


//--------------------- .nv.info._Z13arange_kernelIiEvPT_i --------------------------
	.section	.nv.info._Z13arange_kernelIiEvPT_i,"",@"SHT_CUDA_INFO"
	.sectionflags	@""
	.align	4


	//----- nvinfo : EIATTR_CUDA_API_VERSION
	.align		4
        /*0000*/ 	.byte	0x04, 0x37
        /*0002*/ 	.short	(.L_13 - .L_12)
.L_12:
        /*0004*/ 	.word	0x00000082


	//----- nvinfo : EIATTR_KPARAM_INFO
	.align		4
.L_13:
        /*0008*/ 	.byte	0x04, 0x17
        /*000a*/ 	.short	(.L_15 - .L_14)
.L_14:
        /*000c*/ 	.word	0x00000000
        /*0010*/ 	.short	0x0001
        /*0012*/ 	.short	0x0008
        /*0014*/ 	.byte	0x00, 0xf0, 0x11, 0x00


	//----- nvinfo : EIATTR_KPARAM_INFO
	.align		4
.L_15:
        /*0018*/ 	.byte	0x04, 0x17
        /*001a*/ 	.short	(.L_17 - .L_16)
.L_16:
        /*001c*/ 	.word	0x00000000
        /*0020*/ 	.short	0x0000
        /*0022*/ 	.short	0x0000
        /*0024*/ 	.byte	0x00, 0xf5, 0x21, 0x00


	//----- nvinfo : EIATTR_SPARSE_MMA_MASK
	.align		4
.L_17:
        /*0028*/ 	.byte	0x03, 0x50
        /*002a*/ 	.short	0x0000


	//----- nvinfo : EIATTR_MAXREG_COUNT
	.align		4
        /*002c*/ 	.byte	0x03, 0x1b
        /*002e*/ 	.short	0x00ff


	//----- nvinfo : EIATTR_MERCURY_ISA_VERSION
	.align		4
        /*0030*/ 	.byte	0x03, 0x5f
        /*0032*/ 	.short	0x0101


	//----- nvinfo : EIATTR_VRC_CTA_INIT_COUNT
	.align		4
        /*0034*/ 	.byte	0x02, 0x4a
	.zero		1
	.zero		1


	//----- nvinfo : EIATTR_EXIT_INSTR_OFFSETS
	.align		4
        /*0038*/ 	.byte	0x04, 0x1c
        /*003a*/ 	.short	(.L_19 - .L_18)


	//   ....[0]....
.L_18:
        /*003c*/ 	.word	0x00000070


	//   ....[1]....
        /*0040*/ 	.word	0x000000c0


	//----- nvinfo : EIATTR_CBANK_PARAM_SIZE
	.align		4
.L_19:
        /*0044*/ 	.byte	0x03, 0x19
        /*0046*/ 	.short	0x000c


	//----- nvinfo : EIATTR_PARAM_CBANK
	.align		4
        /*0048*/ 	.byte	0x04, 0x0a
        /*004a*/ 	.short	(.L_21 - .L_20)
	.align		4
.L_20:
        /*004c*/ 	.word	index@(.nv.constant0._Z13arange_kernelIiEvPT_i)
        /*0050*/ 	.short	0x0380
        /*0052*/ 	.short	0x000c


	//----- nvinfo : EIATTR_SW_WAR
	.align		4
.L_21:
        /*0054*/ 	.byte	0x04, 0x36
        /*0056*/ 	.short	(.L_23 - .L_22)
.L_22:
        /*0058*/ 	.word	0x00000008
.L_23:


//--------------------- .nv.info._Z13arange_kernelIfEvPT_i --------------------------
	.section	.nv.info._Z13arange_kernelIfEvPT_i,"",@"SHT_CUDA_INFO"
	.sectionflags	@""
	.align	4


	//----- nvinfo : EIATTR_CUDA_API_VERSION
	.align		4
        /*0000*/ 	.byte	0x04, 0x37
        /*0002*/ 	.short	(.L_25 - .L_24)
.L_24:
        /*0004*/ 	.word	0x00000082


	//----- nvinfo : EIATTR_KPARAM_INFO
	.align		4
.L_25:
        /*0008*/ 	.byte	0x04, 0x17
        /*000a*/ 	.short	(.L_27 - .L_26)
.L_26:
        /*000c*/ 	.word	0x00000000
        /*0010*/ 	.short	0x0001
        /*0012*/ 	.short	0x0008
        /*0014*/ 	.byte	0x00, 0xf0, 0x11, 0x00


	//----- nvinfo : EIATTR_KPARAM_INFO
	.align		4
.L_27:
        /*0018*/ 	.byte	0x04, 0x17
        /*001a*/ 	.short	(.L_29 - .L_28)
.L_28:
        /*001c*/ 	.word	0x00000000
        /*0020*/ 	.short	0x0000
        /*0022*/ 	.short	0x0000
        /*0024*/ 	.byte	0x00, 0xf5, 0x21, 0x00


	//----- nvinfo : EIATTR_SPARSE_MMA_MASK
	.align		4
.L_29:
        /*0028*/ 	.byte	0x03, 0x50
        /*002a*/ 	.short	0x0000


	//----- nvinfo : EIATTR_MAXREG_COUNT
	.align		4
        /*002c*/ 	.byte	0x03, 0x1b
        /*002e*/ 	.short	0x00ff


	//----- nvinfo : EIATTR_MERCURY_ISA_VERSION
	.align		4
        /*0030*/ 	.byte	0x03, 0x5f
        /*0032*/ 	.short	0x0101


	//----- nvinfo : EIATTR_VRC_CTA_INIT_COUNT
	.align		4
        /*0034*/ 	.byte	0x02, 0x4a
	.zero		1
	.zero		1


	//----- nvinfo : EIATTR_EXIT_INSTR_OFFSETS
	.align		4
        /*0038*/ 	.byte	0x04, 0x1c
        /*003a*/ 	.short	(.L_31 - .L_30)


	//   ....[0]....
.L_30:
        /*003c*/ 	.word	0x00000070


	//   ....[1]....
        /*0040*/ 	.word	0x000000d0


	//----- nvinfo : EIATTR_CBANK_PARAM_SIZE
	.align		4
.L_31:
        /*0044*/ 	.byte	0x03, 0x19
        /*0046*/ 	.short	0x000c


	//----- nvinfo : EIATTR_PARAM_CBANK
	.align		4
        /*0048*/ 	.byte	0x04, 0x0a
        /*004a*/ 	.short	(.L_33 - .L_32)
	.align		4
.L_32:
        /*004c*/ 	.word	index@(.nv.constant0._Z13arange_kernelIfEvPT_i)
        /*0050*/ 	.short	0x0380
        /*0052*/ 	.short	0x000c


	//----- nvinfo : EIATTR_SW_WAR
	.align		4
.L_33:
        /*0054*/ 	.byte	0x04, 0x36
        /*0056*/ 	.short	(.L_35 - .L_34)
.L_34:
        /*0058*/ 	.word	0x00000008
.L_35:


//--------------------- .nv.callgraph             --------------------------
	.section	.nv.callgraph,"",@"SHT_CUDA_CALLGRAPH"
	.align	4
	.sectionentsize	8
	.align		4
        /*0000*/ 	.word	0x00000000
	.align		4
        /*0004*/ 	.word	0xffffffff
	.align		4
        /*0008*/ 	.word	0x00000000
	.align		4
        /*000c*/ 	.word	0xfffffffe
	.align		4
        /*0010*/ 	.word	0x00000000
	.align		4
        /*0014*/ 	.word	0xfffffffd
	.align		4
        /*0018*/ 	.word	0x00000000
	.align		4
        /*001c*/ 	.word	0xfffffffc


//--------------------- .text._Z13arange_kernelIiEvPT_i --------------------------
	.section	.text._Z13arange_kernelIiEvPT_i,"ax",@progbits
	.align	128
        .global         _Z13arange_kernelIiEvPT_i
        .type           _Z13arange_kernelIiEvPT_i,@function
        .size           _Z13arange_kernelIiEvPT_i,(.L_x_2 - _Z13arange_kernelIiEvPT_i)
        .other          _Z13arange_kernelIiEvPT_i,@"STO_CUDA_ENTRY STV_DEFAULT"
_Z13arange_kernelIiEvPT_i:
.text._Z13arange_kernelIiEvPT_i:
[----:B------:R-:W-:Y:S01]  /*0000*/  LDC R1, c[0x0][0x37c] ;  /* 0x0000df00ff017b82 */ /* 0x000fe20000000800 */
[----:B------:R-:W0:Y:S07]  /*0010*/  S2R R0, SR_TID.X ;  /* 0x0000000000007919 */ /* 0x000e2e0000002100 */
[----:B------:R-:W0:Y:S01]  /*0020*/  S2UR UR4, SR_CTAID.X ;  /* 0x00000000000479c3 */ /* 0x000e220000002500 */
[----:B------:R-:W1:Y:S07]  /*0030*/  LDCU UR5, c[0x0][0x388] ;  /* 0x00007100ff0577ac */ /* 0x000e6e0008000800 */
[----:B------:R-:W0:Y:S02]  /*0040*/  LDC R5, c[0x0][0x360] ;  /* 0x0000d800ff057b82 */ /* 0x000e240000000800 */
[----:B0-----:R-:W-:-:S05]  /*0050*/  IMAD R5, R5, UR4, R0 ;  /* 0x0000000405057c24 */ /* 0x001fca000f8e0200 */
[----:B-1----:R-:W-:-:S13]  /*0060*/  ISETP.GE.AND P0, PT, R5, UR5, PT ;  /* 0x0000000505007c0c */ /* 0x002fda000bf06270 */
[----:B------:R-:W-:Y:S05]  /*0070*/  @P0 EXIT ;  /* 0x000000000000094d */ /* 0x000fea0003800000 */
[----:B------:R-:W0:Y:S01]  /*0080*/  LDC.64 R2, c[0x0][0x380] ;  /* 0x0000e000ff027b82 */ /* 0x000e220000000a00 */
[----:B------:R-:W1:Y:S01]  /*0090*/  LDCU.64 UR4, c[0x0][0x358] ;  /* 0x00006b00ff0477ac */ /* 0x000e620008000a00 */
[----:B0-----:R-:W-:-:S05]  /*00a0*/  IMAD.WIDE R2, R5, 0x4, R2 ;  /* 0x0000000405027825 */ /* 0x001fca00078e0202 */
[----:B-1----:R-:W-:Y:S01]  /*00b0*/  STG.E desc[UR4][R2.64], R5 ;  /* 0x0000000502007986 */ /* 0x002fe2000c101904 */
[----:B------:R-:W-:Y:S05]  /*00c0*/  EXIT ;  /* 0x000000000000794d */ /* 0x000fea0003800000 */
.L_x_0:
[----:B------:R-:W-:-:S00]  /*00d0*/  BRA `(.L_x_0) ;  /* 0xfffffffc00fc7947 */ /* 0x000fc0000383ffff */
[----:B------:R-:W-:-:S00]  /*00e0*/  NOP ;  /* 0x0000000000007918 */ /* 0x000fc00000000000 */
        /* <DEDUP_REMOVED lines=9> */
.L_x_2:


//--------------------- .text._Z13arange_kernelIfEvPT_i --------------------------
	.section	.text._Z13arange_kernelIfEvPT_i,"ax",@progbits
	.align	128
        .global         _Z13arange_kernelIfEvPT_i
        .type           _Z13arange_kernelIfEvPT_i,@function
        .size           _Z13arange_kernelIfEvPT_i,(.L_x_3 - _Z13arange_kernelIfEvPT_i)
        .other          _Z13arange_kernelIfEvPT_i,@"STO_CUDA_ENTRY STV_DEFAULT"
_Z13arange_kernelIfEvPT_i:
.text._Z13arange_kernelIfEvPT_i:
        /* <DEDUP_REMOVED lines=10> */
[----:B------:R-:W-:Y:S01]  /*00a0*/  I2FP.F32.S32 R7, R5 ;  /* 0x0000000500077245 */ /* 0x000fe20000201400 */
[----:B0-----:R-:W-:-:S05]  /*00b0*/  IMAD.WIDE R2, R5, 0x4, R2 ;  /* 0x0000000405027825 */ /* 0x001fca00078e0202 */
[----:B-1----:R-:W-:Y:S01]  /*00c0*/  STG.E desc[UR4][R2.64], R7 ;  /* 0x0000000702007986 */ /* 0x002fe2000c101904 */
[----:B------:R-:W-:Y:S05]  /*00d0*/  EXIT ;  /* 0x000000000000794d */ /* 0x000fea0003800000 */
.L_x_1:
        /* <DEDUP_REMOVED lines=10> */
.L_x_3:


//--------------------- .nv.shared.reserved.0     --------------------------
	.section	.nv.shared.reserved.0,"aw",@nobits
	.weak		__nv_reservedSMEM_offset_0_alias
	.size		__nv_reservedSMEM_offset_0_alias, 0, 64
	.other		__nv_reservedSMEM_offset_0_alias,@"STO_CUDA_RESERVED_SHARED STV_DEFAULT"
__nv_reservedSMEM_offset_0_alias:
	.zero		0
	.zero		64


//--------------------- .nv.constant0._Z13arange_kernelIiEvPT_i --------------------------
	.section	.nv.constant0._Z13arange_kernelIiEvPT_i,"a",@progbits
	.sectionflags	@""
	.align	4
.nv.constant0._Z13arange_kernelIiEvPT_i:
	.zero		908


//--------------------- .nv.constant0._Z13arange_kernelIfEvPT_i --------------------------
	.section	.nv.constant0._Z13arange_kernelIfEvPT_i,"a",@progbits
	.sectionflags	@""
	.align	4
.nv.constant0._Z13arange_kernelIfEvPT_i:
	.zero		908


//--------------------- SYMBOLS --------------------------

	.type		.nv.reservedSmem.offset0,@object
	.size		.nv.reservedSmem.offset0,0x4
